//
// Generated by NVIDIA NVVM Compiler
//
// Compiler Build ID: CL-36424714
// Cuda compilation tools, release 13.0, V13.0.88
// Based on NVVM 20.0.0
//

.version 9.0
.target sm_100
.address_size 64

	// .globl	_Z11create_gridPPP4NodeP5PuntoPPPlj
.extern .func  (.param .b32 func_retval0) vprintf
(
	.param .b64 vprintf_param_0,
	.param .b64 vprintf_param_1
)
;
.global .align 1 .b8 $str[18] = {69, 120, 105, 116, 32, 116, 104, 101, 32, 107, 101, 114, 110, 101, 108, 32, 10};

.visible .entry _Z11create_gridPPP4NodeP5PuntoPPPlj(
	.param .u64 .ptr .align 1 _Z11create_gridPPP4NodeP5PuntoPPPlj_param_0,
	.param .u64 .ptr .align 1 _Z11create_gridPPP4NodeP5PuntoPPPlj_param_1,
	.param .u64 .ptr .align 1 _Z11create_gridPPP4NodeP5PuntoPPPlj_param_2,
	.param .u32 _Z11create_gridPPP4NodeP5PuntoPPPlj_param_3
)
{
	.reg .pred 	%p<2>;
	.reg .b32 	%r<13>;
	.reg .b64 	%rd<13>;
	.reg .b64 	%fd<6>;

	ld.param.u64 	%rd1, [_Z11create_gridPPP4NodeP5PuntoPPPlj_param_0];
	ld.param.u64 	%rd2, [_Z11create_gridPPP4NodeP5PuntoPPPlj_param_2];
	mov.u32 	%r1, %ctaid.x;
	mov.u32 	%r2, %ctaid.y;
	or.b32  	%r3, %r1, %r2;
	mov.u32 	%r4, %tid.x;
	or.b32  	%r5, %r3, %r4;
	mov.u32 	%r6, %tid.y;
	or.b32  	%r7, %r5, %r6;
	mov.u32 	%r8, %tid.z;
	or.b32  	%r9, %r7, %r8;
	setp.ne.s32 	%p1, %r9, 0;
	@%p1 bra 	$L__BB0_2;
	cvta.to.global.u64 	%rd3, %rd2;
	cvta.to.global.u64 	%rd4, %rd1;
	ld.global.u64 	%rd5, [%rd3];
	ld.u64 	%rd6, [%rd5];
	mov.b64 	%rd7, 100;
	st.u64 	[%rd6], %rd7;
	ld.global.u64 	%rd8, [%rd4];
	ld.u64 	%rd9, [%rd8];
	ld.u64 	%rd10, [%rd9+24];
	ld.f64 	%fd1, [%rd10+24];
	ld.f64 	%fd2, [%rd10+32];
	add.f64 	%fd3, %fd1, %fd2;
	ld.f64 	%fd4, [%rd10+40];
	add.f64 	%fd5, %fd3, %fd4;
	cvt.rzi.s32.f64 	%r10, %fd5;
	st.u32 	[%rd9+16], %r10;
	mov.u64 	%rd11, $str;
	cvta.global.u64 	%rd12, %rd11;
	{ // callseq 0, 0
	.param .b64 param0;
	st.param.b64 	[param0], %rd12;
	.param .b64 param1;
	st.param.b64 	[param1], 0;
	.param .b32 retval0;
	call.uni (retval0), 
	vprintf, 
	(
	param0, 
	param1
	);
	ld.param.b32 	%r11, [retval0];
	} // callseq 0
$L__BB0_2:
	ret;

}


// ===== COMPILED SASS (sm_100) =====

	.target	sm_100

	.elftype	@"ET_EXEC"


//--------------------- .note.nv.tkinfo           --------------------------
	.section	.note.nv.tkinfo,"",@"SHT_NOTE"
	.sectionflags	@"SHF_NOTE_NV_TKINFO"
	.tkinfo
        /*0018*/ 	.word	0x00000002
        /*0030*/ 	.string	""
        /*0030*/ 	.string	"ptxas"
        /*0030*/ 	.string	"Cuda compilation tools, release 13.0, V13.0.88"
        /*0030*/ 	.string	"Build cuda_13.0.r13.0/compiler.36424714_0"
        /*0030*/ 	.string	"-arch sm_100 -m 64 "



//--------------------- .note.nv.cuinfo           --------------------------
	.section	.note.nv.cuinfo,"",@"SHT_NOTE"
	.sectionflags	@"SHF_NOTE_NV_CUINFO"
        /*0018*/ 	.short	0x0002
        /*001a*/ 	.short	0x0064
        /*001c*/ 	.short	0x0082
	.zero		2


//--------------------- .nv.info                  --------------------------
	.section	.nv.info,"",@"SHT_CUDA_INFO"
	.align	4


	//----- nvinfo : EIATTR_REGCOUNT
	.align		4
        /*0000*/ 	.byte	0x04, 0x2f
        /*0002*/ 	.short	(.L_2 - .L_1)
	.align		4
.L_1:
        /*0004*/ 	.word	index@(_Z11create_gridPPP4NodeP5PuntoPPPlj)
        /*0008*/ 	.word	0x00000018


	//----- nvinfo : EIATTR_FRAME_SIZE
	.align		4
.L_2:
        /*000c*/ 	.byte	0x04, 0x11
        /*000e*/ 	.short	(.L_4 - .L_3)
	.align		4
.L_3:
        /*0010*/ 	.word	index@(_Z11create_gridPPP4NodeP5PuntoPPPlj)
        /*0014*/ 	.word	0x00000000


	//----- nvinfo : EIATTR_MIN_STACK_SIZE
	.align		4
.L_4:
        /*0018*/ 	.byte	0x04, 0x12
        /*001a*/ 	.short	(.L_6 - .L_5)
	.align		4
.L_5:
        /*001c*/ 	.word	index@(_Z11create_gridPPP4NodeP5PuntoPPPlj)
        /*0020*/ 	.word	0x00000000
.L_6:


//--------------------- .nv.compat                --------------------------
	.section	.nv.compat,"",@"SHT_CUDA_COMPAT_INFO"
	.align	4
        /*0000*/ 	.byte	0x02, 0x09, 0x00, 0x00, 0x02, 0x02, 0x01, 0x00, 0x02, 0x05, 0x05, 0x00, 0x03, 0x07, 0x01, 0x01
        /*0010*/ 	.byte	0x02, 0x03, 0x00, 0x00, 0x02, 0x06, 0x01, 0x00, 0x04, 0x0b, 0x08, 0x00, 0x01, 0x00, 0x00, 0x00
        /*0020*/ 	.byte	0x00, 0x00, 0x00, 0x00


//--------------------- .nv.info._Z11create_gridPPP4NodeP5PuntoPPPlj --------------------------
	.section	.nv.info._Z11create_gridPPP4NodeP5PuntoPPPlj,"",@"SHT_CUDA_INFO"
	.sectionflags	@""
	.align	4


	//----- nvinfo : EIATTR_CUDA_API_VERSION
	.align		4
        /*0000*/ 	.byte	0x04, 0x37
        /*0002*/ 	.short	(.L_8 - .L_7)
.L_7:
        /*0004*/ 	.word	0x00000082


	//----- nvinfo : EIATTR_KPARAM_INFO
	.align		4
.L_8:
        /*0008*/ 	.byte	0x04, 0x17
        /*000a*/ 	.short	(.L_10 - .L_9)
.L_9:
        /*000c*/ 	.word	0x00000000
        /*0010*/ 	.short	0x0003
        /*0012*/ 	.short	0x0018
        /*0014*/ 	.byte	0x00, 0xf0, 0x11, 0x00


	//----- nvinfo : EIATTR_KPARAM_INFO
	.align		4
.L_10:
        /*0018*/ 	.byte	0x04, 0x17
        /*001a*/ 	.short	(.L_12 - .L_11)
.L_11:
        /*001c*/ 	.word	0x00000000
        /*0020*/ 	.short	0x0002
        /*0022*/ 	.short	0x0010
        /*0024*/ 	.byte	0x00, 0xf5, 0x21, 0x00


	//----- nvinfo : EIATTR_KPARAM_INFO
	.align		4
.L_12:
        /*0028*/ 	.byte	0x04, 0x17
        /*002a*/ 	.short	(.L_14 - .L_13)
.L_13:
        /*002c*/ 	.word	0x00000000
        /*0030*/ 	.short	0x0001
        /*0032*/ 	.short	0x0008
        /*0034*/ 	.byte	0x00, 0xf5, 0x21, 0x00


	//----- nvinfo : EIATTR_KPARAM_INFO
	.align		4
.L_14:
        /*0038*/ 	.byte	0x04, 0x17
        /*003a*/ 	.short	(.L_16 - .L_15)
.L_15:
        /*003c*/ 	.word	0x00000000
        /*0040*/ 	.short	0x0000
        /*0042*/ 	.short	0x0000
        /*0044*/ 	.byte	0x00, 0xf5, 0x21, 0x00


	//----- nvinfo : EIATTR_SPARSE_MMA_MASK
	.align		4
.L_16:
        /*0048*/ 	.byte	0x03, 0x50
        /*004a*/ 	.short	0x0000


	//----- nvinfo : EIATTR_MAXREG_COUNT
	.align		4
        /*004c*/ 	.byte	0x03, 0x1b
        /*004e*/ 	.short	0x00ff


	//----- nvinfo : EIATTR_EXTERNS
	.align		4
        /*0050*/ 	.byte	0x04, 0x0f
        /*0052*/ 	.short	(.L_18 - .L_17)


	//   ....[0]....
	.align		4
.L_17:
        /*0054*/ 	.word	index@(vprintf)


	//----- nvinfo : EIATTR_MERCURY_ISA_VERSION
	.align		4
.L_18:
        /*0058*/ 	.byte	0x03, 0x5f
        /*005a*/ 	.short	0x0101


	//----- nvinfo : EIATTR_VRC_CTA_INIT_COUNT
	.align		4
        /*005c*/ 	.byte	0x02, 0x4a
	.zero		1
	.zero		1


	//----- nvinfo : EIATTR_SYSCALL_OFFSETS
	.align		4
        /*0060*/ 	.byte	0x04, 0x46
        /*0062*/ 	.short	(.L_20 - .L_19)


	//   ....[0]....
.L_19:
        /*0064*/ 	.word	0x00000220


	//----- nvinfo : EIATTR_EXIT_INSTR_OFFSETS
	.align		4
.L_20:
        /*0068*/ 	.byte	0x04, 0x1c
        /*006a*/ 	.short	(.L_22 - .L_21)


	//   ....[0]....
.L_21:
        /*006c*/ 	.word	0x00000080


	//   ....[1]....
        /*0070*/ 	.word	0x00000230


	//----- nvinfo : EIATTR_CRS_STACK_SIZE
	.align		4
.L_22:
        /*0074*/ 	.byte	0x04, 0x1e
        /*0076*/ 	.short	(.L_24 - .L_23)
.L_23:
        /*0078*/ 	.word	0x00000000


	//----- nvinfo : EIATTR_CBANK_PARAM_SIZE
	.align		4
.L_24:
        /*007c*/ 	.byte	0x03, 0x19
        /*007e*/ 	.short	0x001c


	//----- nvinfo : EIATTR_PARAM_CBANK
	.align		4
        /*0080*/ 	.byte	0x04, 0x0a
        /*0082*/ 	.short	(.L_26 - .L_25)
	.align		4
.L_25:
        /*0084*/ 	.word	index@(.nv.constant0._Z11create_gridPPP4NodeP5PuntoPPPlj)
        /*0088*/ 	.short	0x0380
        /*008a*/ 	.short	0x001c


	//----- nvinfo : EIATTR_SW_WAR
	.align		4
.L_26:
        /*008c*/ 	.byte	0x04, 0x36
        /*008e*/ 	.short	(.L_28 - .L_27)
.L_27:
        /*0090*/ 	.word	0x00000008
.L_28:


//--------------------- .nv.callgraph             --------------------------
	.section	.nv.callgraph,"",@"SHT_CUDA_CALLGRAPH"
	.align	4
	.sectionentsize	8
	.align		4
        /*0000*/ 	.word	0x00000000
	.align		4
        /*0004*/ 	.word	0xffffffff
	.align		4
        /*0008*/ 	.word	index@(_Z11create_gridPPP4NodeP5PuntoPPPlj)
	.align		4
        /*000c*/ 	.word	index@(vprintf)
	.align		4
        /*0010*/ 	.word	0x00000000
	.align		4
        /*0014*/ 	.word	0xfffffffe
	.align		4
        /*0018*/ 	.word	0x00000000
	.align		4
        /*001c*/ 	.word	0xfffffffd
	.align		4
        /*0020*/ 	.word	0x00000000
	.align		4
        /*0024*/ 	.word	0xfffffffc


//--------------------- .nv.constant4             --------------------------
	.section	.nv.constant4,"a",@progbits
	.align	8
	.align		8
.nv.constant4:
        /*0000*/ 	.dword	vprintf
	.align		8
        /*0008*/ 	.dword	$str


//--------------------- .text._Z11create_gridPPP4NodeP5PuntoPPPlj --------------------------
	.section	.text._Z11create_gridPPP4NodeP5PuntoPPPlj,"ax",@progbits
	.align	128
        .global         _Z11create_gridPPP4NodeP5PuntoPPPlj
        .type           _Z11create_gridPPP4NodeP5PuntoPPPlj,@function
        .size           _Z11create_gridPPP4NodeP5PuntoPPPlj,(.L_x_2 - _Z11create_gridPPP4NodeP5PuntoPPPlj)
        .other          _Z11create_gridPPP4NodeP5PuntoPPPlj,@"STO_CUDA_ENTRY STV_DEFAULT"
_Z11create_gridPPP4NodeP5PuntoPPPlj:
.text._Z11create_gridPPP4NodeP5PuntoPPPlj:
[----:B------:R-:W0:Y:S01]  /*0000*/  LDC R1, c[0x0][0x37c] ;  /* 0x0000df00ff017b82 */ /* 0x000e220000000800 */
[----:B------:R-:W1:Y:S07]  /*0010*/  S2R R0, SR_CTAID.Y ;  /* 0x0000000000007919 */ /* 0x000e6e0000002600 */
[----:B------:R-:W1:Y:S01]  /*0020*/  S2UR UR4, SR_CTAID.X ;  /* 0x00000000000479c3 */ /* 0x000e620000002500 */
[----:B------:R-:W1:Y:S01]  /*0030*/  S2R R3, SR_TID.X ;  /* 0x0000000000037919 */ /* 0x000e620000002100 */
[----:B------:R-:W2:Y:S01]  /*0040*/  S2R R5, SR_TID.Y ;  /* 0x0000000000057919 */ /* 0x000ea20000002200 */
[----:B------:R-:W2:Y:S01]  /*0050*/  S2R R2, SR_TID.Z ;  /* 0x0000000000027919 */ /* 0x000ea20000002300 */
[----:B-1----:R-:W-:-:S04]  /*0060*/  LOP3.LUT R0, R3, UR4, R0, 0xfe, !PT ;  /* 0x0000000403007c12 */ /* 0x002fc8000f8efe00 */
[----:B--2---:R-:W-:-:S13]  /*0070*/  LOP3.LUT P0, RZ, R2, R0, R5, 0xfe, !PT ;  /* 0x0000000002ff7212 */ /* 0x004fda000780fe05 */
[----:B0-----:R-:W-:Y:S05]  /*0080*/  @P0 EXIT ;  /* 0x000000000000094d */ /* 0x001fea0003800000 */
[----:B------:R-:W0:Y:S01]  /*0090*/  LDC.64 R4, c[0x0][0x390] ;  /* 0x0000e400ff047b82 */ /* 0x000e220000000a00 */
[----:B------:R-:W0:Y:S07]  /*00a0*/  LDCU.64 UR4, c[0x0][0x358] ;  /* 0x00006b00ff0477ac */ /* 0x000e2e0008000a00 */
[----:B------:R-:W1:Y:S01]  /*00b0*/  LDC.64 R12, c[0x0][0x380] ;  /* 0x0000e000ff0c7b82 */ /* 0x000e620000000a00 */
[----:B------:R-:W-:Y:S02]  /*00c0*/  IMAD.MOV.U32 R18, RZ, RZ, 0x64 ;  /* 0x00000064ff127424 */ /* 0x000fe400078e00ff */
[----:B------:R-:W-:Y:S01]  /*00d0*/  IMAD.MOV.U32 R19, RZ, RZ, 0x0 ;  /* 0x00000000ff137424 */ /* 0x000fe200078e00ff */
[----:B------:R-:W-:Y:S01]  /*00e0*/  MOV R0, 0x0 ;  /* 0x0000000000007802 */ /* 0x000fe20000000f00 */
[----:B------:R-:W2:Y:S01]  /*00f0*/  LDCU.64 UR6, c[0x4][0x8] ;  /* 0x01000100ff0677ac */ /* 0x000ea20008000a00 */
[----:B0-----:R-:W3:Y:S04]  /*0100*/  LDG.E.64 R4, desc[UR4][R4.64] ;  /* 0x0000000404047981 */ /* 0x001ee8000c1e1b00 */
[----:B---3--:R-:W3:Y:S04]  /*0110*/  LD.E.64 R6, desc[UR4][R4.64] ;  /* 0x0000000404067980 */ /* 0x008ee8000c101b00 */
[----:B---3--:R0:W-:Y:S04]  /*0120*/  ST.E.64 desc[UR4][R6.64], R18 ;  /* 0x0000001206007985 */ /* 0x0081e8000c101b04 */
[----:B-1----:R-:W3:Y:S04]  /*0130*/  LDG.E.64 R2, desc[UR4][R12.64] ;  /* 0x000000040c027981 */ /* 0x002ee8000c1e1b00 */
[----:B---3--:R-:W3:Y:S04]  /*0140*/  LD.E.64 R2, desc[UR4][R2.64] ;  /* 0x0000000402027980 */ /* 0x008ee8000c101b00 */
[----:B---3--:R-:W3:Y:S04]  /*0150*/  LD.E.64 R8, desc[UR4][R2.64+0x18] ;  /* 0x0000180402087980 */ /* 0x008ee8000c101b00 */
[----:B---3--:R-:W3:Y:S04]  /*0160*/  LD.E.64 R10, desc[UR4][R8.64+0x18] ;  /* 0x00001804080a7980 */ /* 0x008ee8000c101b00 */
[----:B------:R-:W3:Y:S04]  /*0170*/  LD.E.64 R14, desc[UR4][R8.64+0x20] ;  /* 0x00002004080e7980 */ /* 0x000ee8000c101b00 */
[----:B------:R-:W4:Y:S01]  /*0180*/  LD.E.64 R16, desc[UR4][R8.64+0x28] ;  /* 0x0000280408107980 */ /* 0x000f22000c101b00 */
[----:B------:R1:W1:Y:S01]  /*0190*/  LDC.64 R12, c[0x4][R0] ;  /* 0x01000000000c7b82 */ /* 0x0002620000000a00 */
[----:B--2---:R-:W-:Y:S01]  /*01a0*/  IMAD.U32 R4, RZ, RZ, UR6 ;  /* 0x00000006ff047e24 */ /* 0x004fe2000f8e00ff */
[----:B0-----:R-:W-:Y:S01]  /*01b0*/  CS2R R6, SRZ ;  /* 0x0000000000067805 */ /* 0x001fe2000001ff00 */
[----:B------:R-:W-:Y:S01]  /*01c0*/  IMAD.U32 R5, RZ, RZ, UR7 ;  /* 0x00000007ff057e24 */ /* 0x000fe2000f8e00ff */
[----:B---3--:R-:W-:-:S08]  /*01d0*/  DADD R10, R10, R14 ;  /* 0x000000000a0a7229 */ /* 0x008fd0000000000e */
[----:B----4-:R-:W-:-:S10]  /*01e0*/  DADD R10, R10, R16 ;  /* 0x000000000a0a7229 */ /* 0x010fd40000000010 */
[----:B------:R-:W0:Y:S02]  /*01f0*/  F2I.F64.TRUNC R11, R10 ;  /* 0x0000000a000b7311 */ /* 0x000e24000030d100 */
[----:B01----:R0:W-:Y:S02]  /*0200*/  ST.E desc[UR4][R2.64+0x10], R11 ;  /* 0x0000100b02007985 */ /* 0x0031e4000c101904 */
[----:B------:R-:W-:-:S07]  /*0210*/  LEPC R20, `(.L_x_0) ;  /* 0x000000001014794e */ /* 0x000fce0000000000 */
[----:B0-----:R-:W-:Y:S05]  /*0220*/  CALL.ABS.NOINC R12 ;  /* 0x000000000c007343 */ /* 0x001fea0003c00000 */
.L_x_0:
[----:B------:R-:W-:Y:S05]  /*0230*/  EXIT ;  /* 0x000000000000794d */ /* 0x000fea0003800000 */
.L_x_1:
[----:B------:R-:W-:-:S00]  /*0240*/  BRA `(.L_x_1) ;  /* 0xfffffffc00fc7947 */ /* 0x000fc0000383ffff */
[----:B------:R-:W-:-:S00]  /*0250*/  NOP ;  /* 0x0000000000007918 */ /* 0x000fc00000000000 */
        /* <DEDUP_REMOVED lines=10> */
.L_x_2:


//--------------------- .nv.global.init           --------------------------
	.section	.nv.global.init,"aw",@progbits
.nv.global.init:
	.type		$str,@object
	.size		$str,(.L_0 - $str)
$str:
        /*0000*/ 	.byte	0x45, 0x78, 0x69, 0x74, 0x20, 0x74, 0x68, 0x65, 0x20, 0x6b, 0x65, 0x72, 0x6e, 0x65, 0x6c, 0x20
        /*0010*/ 	.byte	0x0a, 0x00
.L_0:


//--------------------- .nv.shared.reserved.0     --------------------------
	.section	.nv.shared.reserved.0,"aw",@nobits
	.weak		__nv_reservedSMEM_offset_0_alias
	.size		__nv_reservedSMEM_offset_0_alias, 0, 64
	.other		__nv_reservedSMEM_offset_0_alias,@"STO_CUDA_RESERVED_SHARED STV_DEFAULT"
__nv_reservedSMEM_offset_0_alias:
	.zero		0
	.zero		64


//--------------------- .nv.constant0._Z11create_gridPPP4NodeP5PuntoPPPlj --------------------------
	.section	.nv.constant0._Z11create_gridPPP4NodeP5PuntoPPPlj,"a",@progbits
	.sectionflags	@""
	.align	4
.nv.constant0._Z11create_gridPPP4NodeP5PuntoPPPlj:
	.zero		924


//--------------------- SYMBOLS --------------------------

	.type		.nv.reservedSmem.offset0,@object
	.size		.nv.reservedSmem.offset0,0x4
	.type		vprintf,@function
